//
// Generated by NVIDIA NVVM Compiler
//
// Compiler Build ID: CL-36424714
// Cuda compilation tools, release 13.0, V13.0.88
// Based on NVVM 20.0.0
//

.version 9.0
.target sm_100
.address_size 64

	// .globl	_Z18dyt_forward_kernelPKfPffS0_S0_i

.visible .entry _Z18dyt_forward_kernelPKfPffS0_S0_i(
	.param .u64 .ptr .align 1 _Z18dyt_forward_kernelPKfPffS0_S0_i_param_0,
	.param .u64 .ptr .align 1 _Z18dyt_forward_kernelPKfPffS0_S0_i_param_1,
	.param .f32 _Z18dyt_forward_kernelPKfPffS0_S0_i_param_2,
	.param .u64 .ptr .align 1 _Z18dyt_forward_kernelPKfPffS0_S0_i_param_3,
	.param .u64 .ptr .align 1 _Z18dyt_forward_kernelPKfPffS0_S0_i_param_4,
	.param .u32 _Z18dyt_forward_kernelPKfPffS0_S0_i_param_5
)
{
	.reg .pred 	%p<4>;
	.reg .b32 	%r<6>;
	.reg .b32 	%f<22>;
	.reg .b64 	%rd<14>;

	ld.param.u64 	%rd1, [_Z18dyt_forward_kernelPKfPffS0_S0_i_param_0];
	ld.param.u64 	%rd2, [_Z18dyt_forward_kernelPKfPffS0_S0_i_param_1];
	ld.param.f32 	%f1, [_Z18dyt_forward_kernelPKfPffS0_S0_i_param_2];
	ld.param.u64 	%rd3, [_Z18dyt_forward_kernelPKfPffS0_S0_i_param_3];
	ld.param.u64 	%rd4, [_Z18dyt_forward_kernelPKfPffS0_S0_i_param_4];
	ld.param.u32 	%r2, [_Z18dyt_forward_kernelPKfPffS0_S0_i_param_5];
	mov.u32 	%r3, %ctaid.x;
	mov.u32 	%r4, %ntid.x;
	mov.u32 	%r5, %tid.x;
	mad.lo.s32 	%r1, %r3, %r4, %r5;
	setp.ge.s32 	%p1, %r1, %r2;
	@%p1 bra 	$L__BB0_2;
	cvta.to.global.u64 	%rd5, %rd1;
	cvta.to.global.u64 	%rd6, %rd3;
	cvta.to.global.u64 	%rd7, %rd4;
	cvta.to.global.u64 	%rd8, %rd2;
	mul.wide.s32 	%rd9, %r1, 4;
	add.s64 	%rd10, %rd5, %rd9;
	ld.global.f32 	%f2, [%rd10];
	mul.f32 	%f3, %f1, %f2;
	add.s64 	%rd11, %rd6, %rd9;
	ld.global.f32 	%f4, [%rd11];
	abs.f32 	%f5, %f3;
	mul.f32 	%f6, %f5, 0f4038AA3B;
	ex2.approx.ftz.f32 	%f7, %f6;
	add.f32 	%f8, %f7, 0f3F800000;
	rcp.approx.ftz.f32 	%f9, %f8;
	fma.rn.f32 	%f10, %f9, 0fC0000000, 0f3F800000;
	setp.ge.f32 	%p2, %f5, 0f41102CB4;
	selp.f32 	%f11, 0f3F800000, %f10, %p2;
	copysign.f32 	%f12, %f3, %f11;
	mul.f32 	%f13, %f3, %f3;
	fma.rn.f32 	%f14, %f13, 0f3C80F082, 0fBD563CAE;
	fma.rn.f32 	%f15, %f14, %f13, 0f3E085941;
	fma.rn.f32 	%f16, %f15, %f13, 0fBEAAA9ED;
	fma.rn.f32 	%f17, %f16, %f13, 0f00000000;
	fma.rn.f32 	%f18, %f17, %f3, %f3;
	setp.ge.f32 	%p3, %f5, 0f3F19999A;
	selp.f32 	%f19, %f12, %f18, %p3;
	add.s64 	%rd12, %rd7, %rd9;
	ld.global.f32 	%f20, [%rd12];
	fma.rn.f32 	%f21, %f4, %f19, %f20;
	add.s64 	%rd13, %rd8, %rd9;
	st.global.f32 	[%rd13], %f21;
$L__BB0_2:
	ret;

}
	// .globl	_Z19dyt_backward_kernelPKfS0_PfS1_S1_S1_fS0_i
.visible .entry _Z19dyt_backward_kernelPKfS0_PfS1_S1_S1_fS0_i(
	.param .u64 .ptr .align 1 _Z19dyt_backward_kernelPKfS0_PfS1_S1_S1_fS0_i_param_0,
	.param .u64 .ptr .align 1 _Z19dyt_backward_kernelPKfS0_PfS1_S1_S1_fS0_i_param_1,
	.param .u64 .ptr .align 1 _Z19dyt_backward_kernelPKfS0_PfS1_S1_S1_fS0_i_param_2,
	.param .u64 .ptr .align 1 _Z19dyt_backward_kernelPKfS0_PfS1_S1_S1_fS0_i_param_3,
	.param .u64 .ptr .align 1 _Z19dyt_backward_kernelPKfS0_PfS1_S1_S1_fS0_i_param_4,
	.param .u64 .ptr .align 1 _Z19dyt_backward_kernelPKfS0_PfS1_S1_S1_fS0_i_param_5,
	.param .f32 _Z19dyt_backward_kernelPKfS0_PfS1_S1_S1_fS0_i_param_6,
	.param .u64 .ptr .align 1 _Z19dyt_backward_kernelPKfS0_PfS1_S1_S1_fS0_i_param_7,
	.param .u32 _Z19dyt_backward_kernelPKfS0_PfS1_S1_S1_fS0_i_param_8
)
{
	.reg .pred 	%p<4>;
	.reg .b32 	%r<6>;
	.reg .b32 	%f<39>;
	.reg .b64 	%rd<25>;

	ld.param.u64 	%rd2, [_Z19dyt_backward_kernelPKfS0_PfS1_S1_S1_fS0_i_param_1];
	ld.param.u64 	%rd4, [_Z19dyt_backward_kernelPKfS0_PfS1_S1_S1_fS0_i_param_3];
	ld.param.u64 	%rd5, [_Z19dyt_backward_kernelPKfS0_PfS1_S1_S1_fS0_i_param_4];
	ld.param.f32 	%f1, [_Z19dyt_backward_kernelPKfS0_PfS1_S1_S1_fS0_i_param_6];
	ld.param.u64 	%rd7, [_Z19dyt_backward_kernelPKfS0_PfS1_S1_S1_fS0_i_param_7];
	ld.param.u32 	%r2, [_Z19dyt_backward_kernelPKfS0_PfS1_S1_S1_fS0_i_param_8];
	mov.u32 	%r3, %ctaid.x;
	mov.u32 	%r4, %ntid.x;
	mov.u32 	%r5, %tid.x;
	mad.lo.s32 	%r1, %r3, %r4, %r5;
	setp.ge.s32 	%p1, %r1, %r2;
	@%p1 bra 	$L__BB1_2;
	ld.param.u64 	%rd24, [_Z19dyt_backward_kernelPKfS0_PfS1_S1_S1_fS0_i_param_5];
	ld.param.u64 	%rd23, [_Z19dyt_backward_kernelPKfS0_PfS1_S1_S1_fS0_i_param_2];
	ld.param.u64 	%rd22, [_Z19dyt_backward_kernelPKfS0_PfS1_S1_S1_fS0_i_param_0];
	cvta.to.global.u64 	%rd8, %rd22;
	cvta.to.global.u64 	%rd9, %rd2;
	cvta.to.global.u64 	%rd10, %rd7;
	cvta.to.global.u64 	%rd11, %rd23;
	cvta.to.global.u64 	%rd12, %rd4;
	cvta.to.global.u64 	%rd13, %rd5;
	cvta.to.global.u64 	%rd14, %rd24;
	mul.wide.s32 	%rd15, %r1, 4;
	add.s64 	%rd16, %rd8, %rd15;
	ld.global.f32 	%f2, [%rd16];
	mul.f32 	%f3, %f1, %f2;
	abs.f32 	%f4, %f3;
	mul.f32 	%f5, %f4, 0f4038AA3B;
	ex2.approx.ftz.f32 	%f6, %f5;
	add.f32 	%f7, %f6, 0f3F800000;
	rcp.approx.ftz.f32 	%f8, %f7;
	fma.rn.f32 	%f9, %f8, 0fC0000000, 0f3F800000;
	setp.ge.f32 	%p2, %f4, 0f41102CB4;
	selp.f32 	%f10, 0f3F800000, %f9, %p2;
	copysign.f32 	%f11, %f3, %f10;
	mul.f32 	%f12, %f3, %f3;
	fma.rn.f32 	%f13, %f12, 0f3C80F082, 0fBD563CAE;
	fma.rn.f32 	%f14, %f13, %f12, 0f3E085941;
	fma.rn.f32 	%f15, %f14, %f12, 0fBEAAA9ED;
	fma.rn.f32 	%f16, %f15, %f12, 0f00000000;
	fma.rn.f32 	%f17, %f16, %f3, %f3;
	setp.ge.f32 	%p3, %f4, 0f3F19999A;
	selp.f32 	%f18, %f11, %f17, %p3;
	mul.f32 	%f19, %f18, %f18;
	mov.f32 	%f20, 0f3F800000;
	sub.f32 	%f21, %f20, %f19;
	add.s64 	%rd17, %rd9, %rd15;
	ld.global.f32 	%f22, [%rd17];
	add.s64 	%rd18, %rd10, %rd15;
	ld.global.f32 	%f23, [%rd18];
	mul.f32 	%f24, %f22, %f23;
	mul.f32 	%f25, %f24, %f21;
	mul.f32 	%f26, %f1, %f25;
	add.s64 	%rd19, %rd11, %rd15;
	st.global.f32 	[%rd19], %f26;
	ld.global.f32 	%f27, [%rd17];
	ld.global.f32 	%f28, [%rd18];
	mul.f32 	%f29, %f27, %f28;
	mul.f32 	%f30, %f29, %f21;
	ld.global.f32 	%f31, [%rd16];
	mul.f32 	%f32, %f31, %f30;
	atom.global.add.f32 	%f33, [%rd12], %f32;
	add.s64 	%rd20, %rd13, %rd15;
	ld.global.f32 	%f34, [%rd17];
	mul.f32 	%f35, %f18, %f34;
	atom.global.add.f32 	%f36, [%rd20], %f35;
	add.s64 	%rd21, %rd14, %rd15;
	ld.global.f32 	%f37, [%rd17];
	atom.global.add.f32 	%f38, [%rd21], %f37;
$L__BB1_2:
	ret;

}


// ===== COMPILED SASS (sm_100) =====

	.target	sm_100

	.elftype	@"ET_EXEC"


//--------------------- .note.nv.tkinfo           --------------------------
	.section	.note.nv.tkinfo,"",@"SHT_NOTE"
	.sectionflags	@"SHF_NOTE_NV_TKINFO"
	.tkinfo
        /*0018*/ 	.word	0x00000002
        /*0030*/ 	.string	""
        /*0030*/ 	.string	"ptxas"
        /*0030*/ 	.string	"Cuda compilation tools, release 13.0, V13.0.88"
        /*0030*/ 	.string	"Build cuda_13.0.r13.0/compiler.36424714_0"
        /*0030*/ 	.string	"-arch sm_100 -m 64 "



//--------------------- .note.nv.cuinfo           --------------------------
	.section	.note.nv.cuinfo,"",@"SHT_NOTE"
	.sectionflags	@"SHF_NOTE_NV_CUINFO"
        /*0018*/ 	.short	0x0002
        /*001a*/ 	.short	0x0064
        /*001c*/ 	.short	0x0082
	.zero		2


//--------------------- .nv.info                  --------------------------
	.section	.nv.info,"",@"SHT_CUDA_INFO"
	.align	4


	//----- nvinfo : EIATTR_REGCOUNT
	.align		4
        /*0000*/ 	.byte	0x04, 0x2f
        /*0002*/ 	.short	(.L_1 - .L_0)
	.align		4
.L_0:
        /*0004*/ 	.word	index@(_Z18dyt_forward_kernelPKfPffS0_S0_i)
        /*0008*/ 	.word	0x00000010


	//----- nvinfo : EIATTR_FRAME_SIZE
	.align		4
.L_1:
        /*000c*/ 	.byte	0x04, 0x11
        /*000e*/ 	.short	(.L_3 - .L_2)
	.align		4
.L_2:
        /*0010*/ 	.word	index@(_Z18dyt_forward_kernelPKfPffS0_S0_i)
        /*0014*/ 	.word	0x00000000


	//----- nvinfo : EIATTR_REGCOUNT
	.align		4
.L_3:
        /*0018*/ 	.byte	0x04, 0x2f
        /*001a*/ 	.short	(.L_5 - .L_4)
	.align		4
.L_4:
        /*001c*/ 	.word	index@(_Z19dyt_backward_kernelPKfS0_PfS1_S1_S1_fS0_i)
        /*0020*/ 	.word	0x00000016


	//----- nvinfo : EIATTR_FRAME_SIZE
	.align		4
.L_5:
        /*0024*/ 	.byte	0x04, 0x11
        /*0026*/ 	.short	(.L_7 - .L_6)
	.align		4
.L_6:
        /*0028*/ 	.word	index@(_Z19dyt_backward_kernelPKfS0_PfS1_S1_S1_fS0_i)
        /*002c*/ 	.word	0x00000000


	//----- nvinfo : EIATTR_MIN_STACK_SIZE
	.align		4
.L_7:
        /*0030*/ 	.byte	0x04, 0x12
        /*0032*/ 	.short	(.L_9 - .L_8)
	.align		4
.L_8:
        /*0034*/ 	.word	index@(_Z19dyt_backward_kernelPKfS0_PfS1_S1_S1_fS0_i)
        /*0038*/ 	.word	0x00000000


	//----- nvinfo : EIATTR_MIN_STACK_SIZE
	.align		4
.L_9:
        /*003c*/ 	.byte	0x04, 0x12
        /*003e*/ 	.short	(.L_11 - .L_10)
	.align		4
.L_10:
        /*0040*/ 	.word	index@(_Z18dyt_forward_kernelPKfPffS0_S0_i)
        /*0044*/ 	.word	0x00000000
.L_11:


//--------------------- .nv.compat                --------------------------
	.section	.nv.compat,"",@"SHT_CUDA_COMPAT_INFO"
	.align	4
        /*0000*/ 	.byte	0x02, 0x09, 0x00, 0x00, 0x02, 0x02, 0x01, 0x00, 0x02, 0x05, 0x05, 0x00, 0x03, 0x07, 0x01, 0x01
        /*0010*/ 	.byte	0x02, 0x03, 0x00, 0x00, 0x02, 0x06, 0x01, 0x00, 0x04, 0x0b, 0x08, 0x00, 0x01, 0x00, 0x00, 0x00
        /*0020*/ 	.byte	0x00, 0x00, 0x00, 0x00


//--------------------- .nv.info._Z19dyt_backward_kernelPKfS0_PfS1_S1_S1_fS0_i --------------------------
	.section	.nv.info._Z19dyt_backward_kernelPKfS0_PfS1_S1_S1_fS0_i,"",@"SHT_CUDA_INFO"
	.sectionflags	@""
	.align	4


	//----- nvinfo : EIATTR_CUDA_API_VERSION
	.align		4
        /*0000*/ 	.byte	0x04, 0x37
        /*0002*/ 	.short	(.L_13 - .L_12)
.L_12:
        /*0004*/ 	.word	0x00000082


	//----- nvinfo : EIATTR_KPARAM_INFO
	.align		4
.L_13:
        /*0008*/ 	.byte	0x04, 0x17
        /*000a*/ 	.short	(.L_15 - .L_14)
.L_14:
        /*000c*/ 	.word	0x00000000
        /*0010*/ 	.short	0x0008
        /*0012*/ 	.short	0x0040
        /*0014*/ 	.byte	0x00, 0xf0, 0x11, 0x00


	//----- nvinfo : EIATTR_KPARAM_INFO
	.align		4
.L_15:
        /*0018*/ 	.byte	0x04, 0x17
        /*001a*/ 	.short	(.L_17 - .L_16)
.L_16:
        /*001c*/ 	.word	0x00000000
        /*0020*/ 	.short	0x0007
        /*0022*/ 	.short	0x0038
        /*0024*/ 	.byte	0x00, 0xf5, 0x21, 0x00


	//----- nvinfo : EIATTR_KPARAM_INFO
	.align		4
.L_17:
        /*0028*/ 	.byte	0x04, 0x17
        /*002a*/ 	.short	(.L_19 - .L_18)
.L_18:
        /*002c*/ 	.word	0x00000000
        /*0030*/ 	.short	0x0006
        /*0032*/ 	.short	0x0030
        /*0034*/ 	.byte	0x00, 0xf0, 0x11, 0x00


	//----- nvinfo : EIATTR_KPARAM_INFO
	.align		4
.L_19:
        /*0038*/ 	.byte	0x04, 0x17
        /*003a*/ 	.short	(.L_21 - .L_20)
.L_20:
        /*003c*/ 	.word	0x00000000
        /*0040*/ 	.short	0x0005
        /*0042*/ 	.short	0x0028
        /*0044*/ 	.byte	0x00, 0xf5, 0x21, 0x00


	//----- nvinfo : EIATTR_KPARAM_INFO
	.align		4
.L_21:
        /*0048*/ 	.byte	0x04, 0x17
        /*004a*/ 	.short	(.L_23 - .L_22)
.L_22:
        /*004c*/ 	.word	0x00000000
        /*0050*/ 	.short	0x0004
        /*0052*/ 	.short	0x0020
        /*0054*/ 	.byte	0x00, 0xf5, 0x21, 0x00


	//----- nvinfo : EIATTR_KPARAM_INFO
	.align		4
.L_23:
        /*0058*/ 	.byte	0x04, 0x17
        /*005a*/ 	.short	(.L_25 - .L_24)
.L_24:
        /*005c*/ 	.word	0x00000000
        /*0060*/ 	.short	0x0003
        /*0062*/ 	.short	0x0018
        /*0064*/ 	.byte	0x00, 0xf5, 0x21, 0x00


	//----- nvinfo : EIATTR_KPARAM_INFO
	.align		4
.L_25:
        /*0068*/ 	.byte	0x04, 0x17
        /*006a*/ 	.short	(.L_27 - .L_26)
.L_26:
        /*006c*/ 	.word	0x00000000
        /*0070*/ 	.short	0x0002
        /*0072*/ 	.short	0x0010
        /*0074*/ 	.byte	0x00, 0xf5, 0x21, 0x00


	//----- nvinfo : EIATTR_KPARAM_INFO
	.align		4
.L_27:
        /*0078*/ 	.byte	0x04, 0x17
        /*007a*/ 	.short	(.L_29 - .L_28)
.L_28:
        /*007c*/ 	.word	0x00000000
        /*0080*/ 	.short	0x0001
        /*0082*/ 	.short	0x0008
        /*0084*/ 	.byte	0x00, 0xf5, 0x21, 0x00


	//----- nvinfo : EIATTR_KPARAM_INFO
	.align		4
.L_29:
        /*0088*/ 	.byte	0x04, 0x17
        /*008a*/ 	.short	(.L_31 - .L_30)
.L_30:
        /*008c*/ 	.word	0x00000000
        /*0090*/ 	.short	0x0000
        /*0092*/ 	.short	0x0000
        /*0094*/ 	.byte	0x00, 0xf5, 0x21, 0x00


	//----- nvinfo : EIATTR_SPARSE_MMA_MASK
	.align		4
.L_31:
        /*0098*/ 	.byte	0x03, 0x50
        /*009a*/ 	.short	0x0000


	//----- nvinfo : EIATTR_MAXREG_COUNT
	.align		4
        /*009c*/ 	.byte	0x03, 0x1b
        /*009e*/ 	.short	0x00ff


	//----- nvinfo : EIATTR_MERCURY_ISA_VERSION
	.align		4
        /*00a0*/ 	.byte	0x03, 0x5f
        /*00a2*/ 	.short	0x0101


	//----- nvinfo : EIATTR_VRC_CTA_INIT_COUNT
	.align		4
        /*00a4*/ 	.byte	0x02, 0x4a
	.zero		1
	.zero		1


	//----- nvinfo : EIATTR_EXIT_INSTR_OFFSETS
	.align		4
        /*00a8*/ 	.byte	0x04, 0x1c
        /*00aa*/ 	.short	(.L_33 - .L_32)


	//   ....[0]....
.L_32:
        /*00ac*/ 	.word	0x00000070


	//   ....[1]....
        /*00b0*/ 	.word	0x000003d0


	//----- nvinfo : EIATTR_CBANK_PARAM_SIZE
	.align		4
.L_33:
        /*00b4*/ 	.byte	0x03, 0x19
        /*00b6*/ 	.short	0x0044


	//----- nvinfo : EIATTR_PARAM_CBANK
	.align		4
        /*00b8*/ 	.byte	0x04, 0x0a
        /*00ba*/ 	.short	(.L_35 - .L_34)
	.align		4
.L_34:
        /*00bc*/ 	.word	index@(.nv.constant0._Z19dyt_backward_kernelPKfS0_PfS1_S1_S1_fS0_i)
        /*00c0*/ 	.short	0x0380
        /*00c2*/ 	.short	0x0044


	//----- nvinfo : EIATTR_SW_WAR
	.align		4
.L_35:
        /*00c4*/ 	.byte	0x04, 0x36
        /*00c6*/ 	.short	(.L_37 - .L_36)
.L_36:
        /*00c8*/ 	.word	0x00000008
.L_37:


//--------------------- .nv.info._Z18dyt_forward_kernelPKfPffS0_S0_i --------------------------
	.section	.nv.info._Z18dyt_forward_kernelPKfPffS0_S0_i,"",@"SHT_CUDA_INFO"
	.sectionflags	@""
	.align	4


	//----- nvinfo : EIATTR_CUDA_API_VERSION
	.align		4
        /*0000*/ 	.byte	0x04, 0x37
        /*0002*/ 	.short	(.L_39 - .L_38)
.L_38:
        /*0004*/ 	.word	0x00000082


	//----- nvinfo : EIATTR_KPARAM_INFO
	.align		4
.L_39:
        /*0008*/ 	.byte	0x04, 0x17
        /*000a*/ 	.short	(.L_41 - .L_40)
.L_40:
        /*000c*/ 	.word	0x00000000
        /*0010*/ 	.short	0x0005
        /*0012*/ 	.short	0x0028
        /*0014*/ 	.byte	0x00, 0xf0, 0x11, 0x00


	//----- nvinfo : EIATTR_KPARAM_INFO
	.align		4
.L_41:
        /*0018*/ 	.byte	0x04, 0x17
        /*001a*/ 	.short	(.L_43 - .L_42)
.L_42:
        /*001c*/ 	.word	0x00000000
        /*0020*/ 	.short	0x0004
        /*0022*/ 	.short	0x0020
        /*0024*/ 	.byte	0x00, 0xf5, 0x21, 0x00


	//----- nvinfo : EIATTR_KPARAM_INFO
	.align		4
.L_43:
        /*0028*/ 	.byte	0x04, 0x17
        /*002a*/ 	.short	(.L_45 - .L_44)
.L_44:
        /*002c*/ 	.word	0x00000000
        /*0030*/ 	.short	0x0003
        /*0032*/ 	.short	0x0018
        /*0034*/ 	.byte	0x00, 0xf5, 0x21, 0x00


	//----- nvinfo : EIATTR_KPARAM_INFO
	.align		4
.L_45:
        /*0038*/ 	.byte	0x04, 0x17
        /*003a*/ 	.short	(.L_47 - .L_46)
.L_46:
        /*003c*/ 	.word	0x00000000
        /*0040*/ 	.short	0x0002
        /*0042*/ 	.short	0x0010
        /*0044*/ 	.byte	0x00, 0xf0, 0x11, 0x00


	//----- nvinfo : EIATTR_KPARAM_INFO
	.align		4
.L_47:
        /*0048*/ 	.byte	0x04, 0x17
        /*004a*/ 	.short	(.L_49 - .L_48)
.L_48:
        /*004c*/ 	.word	0x00000000
        /*0050*/ 	.short	0x0001
        /*0052*/ 	.short	0x0008
        /*0054*/ 	.byte	0x00, 0xf5, 0x21, 0x00


	//----- nvinfo : EIATTR_KPARAM_INFO
	.align		4
.L_49:
        /*0058*/ 	.byte	0x04, 0x17
        /*005a*/ 	.short	(.L_51 - .L_50)
.L_50:
        /*005c*/ 	.word	0x00000000
        /*0060*/ 	.short	0x0000
        /*0062*/ 	.short	0x0000
        /*0064*/ 	.byte	0x00, 0xf5, 0x21, 0x00


	//----- nvinfo : EIATTR_SPARSE_MMA_MASK
	.align		4
.L_51:
        /*0068*/ 	.byte	0x03, 0x50
        /*006a*/ 	.short	0x0000


	//----- nvinfo : EIATTR_MAXREG_COUNT
	.align		4
        /*006c*/ 	.byte	0x03, 0x1b
        /*006e*/ 	.short	0x00ff


	//----- nvinfo : EIATTR_MERCURY_ISA_VERSION
	.align		4
        /*0070*/ 	.byte	0x03, 0x5f
        /*0072*/ 	.short	0x0101


	//----- nvinfo : EIATTR_VRC_CTA_INIT_COUNT
	.align		4
        /*0074*/ 	.byte	0x02, 0x4a
	.zero		1
	.zero		1


	//----- nvinfo : EIATTR_EXIT_INSTR_OFFSETS
	.align		4
        /*0078*/ 	.byte	0x04, 0x1c
        /*007a*/ 	.short	(.L_53 - .L_52)


	//   ....[0]....
.L_52:
        /*007c*/ 	.word	0x00000070


	//   ....[1]....
        /*0080*/ 	.word	0x00000290


	//----- nvinfo : EIATTR_CBANK_PARAM_SIZE
	.align		4
.L_53:
        /*0084*/ 	.byte	0x03, 0x19
        /*0086*/ 	.short	0x002c


	//----- nvinfo : EIATTR_PARAM_CBANK
	.align		4
        /*0088*/ 	.byte	0x04, 0x0a
        /*008a*/ 	.short	(.L_55 - .L_54)
	.align		4
.L_54:
        /*008c*/ 	.word	index@(.nv.constant0._Z18dyt_forward_kernelPKfPffS0_S0_i)
        /*0090*/ 	.short	0x0380
        /*0092*/ 	.short	0x002c


	//----- nvinfo : EIATTR_SW_WAR
	.align		4
.L_55:
        /*0094*/ 	.byte	0x04, 0x36
        /*0096*/ 	.short	(.L_57 - .L_56)
.L_56:
        /*0098*/ 	.word	0x00000008
.L_57:


//--------------------- .nv.callgraph             --------------------------
	.section	.nv.callgraph,"",@"SHT_CUDA_CALLGRAPH"
	.align	4
	.sectionentsize	8
	.align		4
        /*0000*/ 	.word	0x00000000
	.align		4
        /*0004*/ 	.word	0xffffffff
	.align		4
        /*0008*/ 	.word	0x00000000
	.align		4
        /*000c*/ 	.word	0xfffffffe
	.align		4
        /*0010*/ 	.word	0x00000000
	.align		4
        /*0014*/ 	.word	0xfffffffd
	.align		4
        /*0018*/ 	.word	0x00000000
	.align		4
        /*001c*/ 	.word	0xfffffffc


//--------------------- .text._Z19dyt_backward_kernelPKfS0_PfS1_S1_S1_fS0_i --------------------------
	.section	.text._Z19dyt_backward_kernelPKfS0_PfS1_S1_S1_fS0_i,"ax",@progbits
	.align	128
        .global         _Z19dyt_backward_kernelPKfS0_PfS1_S1_S1_fS0_i
        .type           _Z19dyt_backward_kernelPKfS0_PfS1_S1_S1_fS0_i,@function
        .size           _Z19dyt_backward_kernelPKfS0_PfS1_S1_S1_fS0_i,(.L_x_2 - _Z19dyt_backward_kernelPKfS0_PfS1_S1_S1_fS0_i)
        .other          _Z19dyt_backward_kernelPKfS0_PfS1_S1_S1_fS0_i,@"STO_CUDA_ENTRY STV_DEFAULT"
_Z19dyt_backward_kernelPKfS0_PfS1_S1_S1_fS0_i:
.text._Z19dyt_backward_kernelPKfS0_PfS1_S1_S1_fS0_i:
[----:B------:R-:W-:Y:S01]  /*0000*/  LDC R1, c[0x0][0x37c] ;  /* 0x0000df00ff017b82 */ /* 0x000fe20000000800 */
[----:B------:R-:W0:Y:S07]  /*0010*/  S2R R3, SR_TID.X ;  /* 0x0000000000037919 */ /* 0x000e2e0000002100 */
[----:B------:R-:W0:Y:S01]  /*0020*/  S2UR UR4, SR_CTAID.X ;  /* 0x00000000000479c3 */ /* 0x000e220000002500 */
[----:B------:R-:W1:Y:S07]  /*0030*/  LDCU UR5, c[0x0][0x3c0] ;  /* 0x00007800ff0577ac */ /* 0x000e6e0008000800 */
[----:B------:R-:W0:Y:S02]  /*0040*/  LDC R2, c[0x0][0x360] ;  /* 0x0000d800ff027b82 */ /* 0x000e240000000800 */
[----:B0-----:R-:W-:-:S05]  /*0050*/  IMAD R2, R2, UR4, R3 ;  /* 0x0000000402027c24 */ /* 0x001fca000f8e0203 */
[----:B-1----:R-:W-:-:S13]  /*0060*/  ISETP.GE.AND P0, PT, R2, UR5, PT ;  /* 0x0000000502007c0c */ /* 0x002fda000bf06270 */
[----:B------:R-:W-:Y:S05]  /*0070*/  @P0 EXIT ;  /* 0x000000000000094d */ /* 0x000fea0003800000 */
[----:B------:R-:W0:Y:S01]  /*0080*/  LDC.64 R6, c[0x0][0x380] ;  /* 0x0000e000ff067b82 */ /* 0x000e220000000a00 */
[----:B------:R-:W1:Y:S01]  /*0090*/  LDCU.64 UR4, c[0x0][0x358] ;  /* 0x00006b00ff0477ac */ /* 0x000e620008000a00 */
[----:B------:R-:W2:Y:S06]  /*00a0*/  LDCU UR6, c[0x0][0x3b0] ;  /* 0x00007600ff0677ac */ /* 0x000eac0008000800 */
[----:B------:R-:W3:Y:S08]  /*00b0*/  LDC.64 R4, c[0x0][0x388] ;  /* 0x0000e200ff047b82 */ /* 0x000ef00000000a00 */
[----:B------:R-:W4:Y:S01]  /*00c0*/  LDC.64 R8, c[0x0][0x3b8] ;  /* 0x0000ee00ff087b82 */ /* 0x000f220000000a00 */
[----:B0-----:R-:W-:-:S05]  /*00d0*/  IMAD.WIDE R6, R2, 0x4, R6 ;  /* 0x0000000402067825 */ /* 0x001fca00078e0206 */
[----:B-1----:R-:W2:Y:S01]  /*00e0*/  LDG.E R0, desc[UR4][R6.64] ;  /* 0x0000000406007981 */ /* 0x002ea2000c1e1900 */
[----:B---3--:R-:W-:-:S05]  /*00f0*/  IMAD.WIDE R4, R2, 0x4, R4 ;  /* 0x0000000402047825 */ /* 0x008fca00078e0204 */
[----:B------:R-:W3:Y:S01]  /*0100*/  LDG.E R16, desc[UR4][R4.64] ;  /* 0x0000000404107981 */ /* 0x000ee2000c1e1900 */
[----:B----4-:R-:W-:-:S05]  /*0110*/  IMAD.WIDE R8, R2, 0x4, R8 ;  /* 0x0000000402087825 */ /* 0x010fca00078e0208 */
[----:B------:R-:W3:Y:S01]  /*0120*/  LDG.E R17, desc[UR4][R8.64] ;  /* 0x0000000408117981 */ /* 0x000ee2000c1e1900 */
[----:B------:R-:W-:Y:S01]  /*0130*/  HFMA2 R10, -RZ, RZ, 1.875, 0 ;  /* 0x3f800000ff0a7431 */ /* 0x000fe200000001ff */
[----:B------:R-:W-:Y:S01]  /*0140*/  MOV R14, 0x3c80f082 ;  /* 0x3c80f082000e7802 */ /* 0x000fe20000000f00 */
[----:B--2---:R-:W-:-:S04]  /*0150*/  FMUL R12, R0, UR6 ;  /* 0x00000006000c7c20 */ /* 0x004fc80008400000 */
[----:B------:R-:W-:-:S06]  /*0160*/  FMUL R0, |R12|, 2.8853900432586669922 ;  /* 0x4038aa3b0c007820 */ /* 0x000fcc0000400200 */
[----:B------:R-:W0:Y:S01]  /*0170*/  MUFU.EX2 R0, R0 ;  /* 0x0000000000007308 */ /* 0x000e220000000800 */
[----:B------:R-:W-:Y:S01]  /*0180*/  FMUL R15, R12, R12 ;  /* 0x0000000c0c0f7220 */ /* 0x000fe20000400000 */
[----:B0-----:R-:W-:-:S06]  /*0190*/  FADD R3, R0, 1 ;  /* 0x3f80000000037421 */ /* 0x001fcc0000000000 */
[----:B------:R-:W0:Y:S01]  /*01a0*/  MUFU.RCP R3, R3 ;  /* 0x0000000300037308 */ /* 0x000e220000001000 */
[----:B------:R-:W-:Y:S01]  /*01b0*/  FFMA R14, R15, R14, -0.052303962409496307373 ;  /* 0xbd563cae0f0e7423 */ /* 0x000fe2000000000e */
[----:B------:R-:W-:-:S03]  /*01c0*/  FSETP.GE.AND P1, PT, |R12|, 0.60000002384185791016, PT ;  /* 0x3f19999a0c00780b */ /* 0x000fc60003f26200 */
[----:B------:R-:W-:Y:S01]  /*01d0*/  FFMA R0, R15, R14, 0.1331529766321182251 ;  /* 0x3e0859410f007423 */ /* 0x000fe2000000000e */
[----:B------:R-:W-:-:S03]  /*01e0*/  FSETP.GE.AND P0, PT, |R12|, 9.010913848876953125, PT ;  /* 0x41102cb40c00780b */ /* 0x000fc60003f06200 */
[----:B------:R-:W-:Y:S01]  /*01f0*/  FFMA R0, R15, R0, -0.33332768082618713379 ;  /* 0xbeaaa9ed0f007423 */ /* 0x000fe20000000000 */
[----:B0-----:R-:W-:Y:S02]  /*0200*/  FFMA R13, R3, -2, R10 ;  /* 0xc0000000030d7823 */ /* 0x001fe4000000000a */
[----:B------:R-:W0:Y:S01]  /*0210*/  LDC.64 R10, c[0x0][0x390] ;  /* 0x0000e400ff0a7b82 */ /* 0x000e220000000a00 */
[----:B------:R-:W-:Y:S02]  /*0220*/  FFMA R15, R15, R0, RZ ;  /* 0x000000000f0f7223 */ /* 0x000fe400000000ff */
[----:B------:R-:W-:-:S04]  /*0230*/  FSEL R13, R13, 1, !P0 ;  /* 0x3f8000000d0d7808 */ /* 0x000fc80004000000 */
[--C-:B------:R-:W-:Y:S01]  /*0240*/  LOP3.LUT R3, R13, 0x80000000, R12.reuse, 0xb8, !PT ;  /* 0x800000000d037812 */ /* 0x100fe200078eb80c */
[----:B------:R-:W-:Y:S01]  /*0250*/  @!P1 FFMA R3, R12, R15, R12 ;  /* 0x0000000f0c039223 */ /* 0x000fe2000000000c */
[----:B---3--:R-:W-:-:S03]  /*0260*/  FMUL R17, R16, R17 ;  /* 0x0000001110117220 */ /* 0x008fc60000400000 */
[----:B------:R-:W-:-:S04]  /*0270*/  FFMA R0, -R3, R3, 1 ;  /* 0x3f80000003007423 */ /* 0x000fc80000000103 */
[----:B------:R-:W-:-:S04]  /*0280*/  FMUL R17, R0, R17 ;  /* 0x0000001100117220 */ /* 0x000fc80000400000 */
[----:B------:R-:W-:Y:S01]  /*0290*/  FMUL R17, R17, UR6 ;  /* 0x0000000611117c20 */ /* 0x000fe20008400000 */
[----:B0-----:R-:W-:-:S05]  /*02a0*/  IMAD.WIDE R10, R2, 0x4, R10 ;  /* 0x00000004020a7825 */ /* 0x001fca00078e020a */
[----:B------:R0:W-:Y:S04]  /*02b0*/  STG.E desc[UR4][R10.64], R17 ;  /* 0x000000110a007986 */ /* 0x0001e8000c101904 */
[----:B------:R-:W2:Y:S04]  /*02c0*/  LDG.E R9, desc[UR4][R8.64] ;  /* 0x0000000408097981 */ /* 0x000ea8000c1e1900 */
[----:B------:R-:W2:Y:S04]  /*02d0*/  LDG.E R14, desc[UR4][R4.64] ;  /* 0x00000004040e7981 */ /* 0x000ea8000c1e1900 */
[----:B------:R-:W3:Y:S01]  /*02e0*/  LDG.E R6, desc[UR4][R6.64] ;  /* 0x0000000406067981 */ /* 0x000ee2000c1e1900 */
[----:B------:R-:W1:Y:S01]  /*02f0*/  LDC.64 R12, c[0x0][0x398] ;  /* 0x0000e600ff0c7b82 */ /* 0x000e620000000a00 */
[----:B--2---:R-:W-:-:S04]  /*0300*/  FMUL R15, R14, R9 ;  /* 0x000000090e0f7220 */ /* 0x004fc80000400000 */
[----:B------:R-:W-:-:S04]  /*0310*/  FMUL R15, R0, R15 ;  /* 0x0000000f000f7220 */ /* 0x000fc80000400000 */
[----:B---3--:R-:W-:Y:S02]  /*0320*/  FMUL R19, R15, R6 ;  /* 0x000000060f137220 */ /* 0x008fe40000400000 */
[----:B------:R-:W0:Y:S03]  /*0330*/  LDC.64 R14, c[0x0][0x3a0] ;  /* 0x0000e800ff0e7b82 */ /* 0x000e260000000a00 */
[----:B-1----:R-:W-:Y:S04]  /*0340*/  REDG.E.ADD.F32.FTZ.RN.STRONG.GPU desc[UR4][R12.64], R19 ;  /* 0x000000130c0079a6 */ /* 0x002fe8000c12f304 */
[----:B------:R-:W2:Y:S01]  /*0350*/  LDG.E R0, desc[UR4][R4.64] ;  /* 0x0000000404007981 */ /* 0x000ea2000c1e1900 */
[----:B------:R-:W1:Y:S01]  /*0360*/  LDC.64 R6, c[0x0][0x3a8] ;  /* 0x0000ea00ff067b82 */ /* 0x000e620000000a00 */
[----:B0-----:R-:W-:-:S04]  /*0370*/  IMAD.WIDE R10, R2, 0x4, R14 ;  /* 0x00000004020a7825 */ /* 0x001fc800078e020e */
[----:B--2---:R-:W-:-:S05]  /*0380*/  FMUL R9, R3, R0 ;  /* 0x0000000003097220 */ /* 0x004fca0000400000 */
[----:B------:R-:W-:Y:S04]  /*0390*/  REDG.E.ADD.F32.FTZ.RN.STRONG.GPU desc[UR4][R10.64], R9 ;  /* 0x000000090a0079a6 */ /* 0x000fe8000c12f304 */
[----:B------:R-:W2:Y:S01]  /*03a0*/  LDG.E R15, desc[UR4][R4.64] ;  /* 0x00000004040f7981 */ /* 0x000ea2000c1e1900 */
[----:B-1----:R-:W-:-:S05]  /*03b0*/  IMAD.WIDE R2, R2, 0x4, R6 ;  /* 0x0000000402027825 */ /* 0x002fca00078e0206 */
[----:B--2---:R-:W-:Y:S01]  /*03c0*/  REDG.E.ADD.F32.FTZ.RN.STRONG.GPU desc[UR4][R2.64], R15 ;  /* 0x0000000f020079a6 */ /* 0x004fe2000c12f304 */
[----:B------:R-:W-:Y:S05]  /*03d0*/  EXIT ;  /* 0x000000000000794d */ /* 0x000fea0003800000 */
.L_x_0:
[----:B------:R-:W-:-:S00]  /*03e0*/  BRA `(.L_x_0) ;  /* 0xfffffffc00fc7947 */ /* 0x000fc0000383ffff */
[----:B------:R-:W-:-:S00]  /*03f0*/  NOP ;  /* 0x0000000000007918 */ /* 0x000fc00000000000 */
        /* <DEDUP_REMOVED lines=8> */
.L_x_2:


//--------------------- .text._Z18dyt_forward_kernelPKfPffS0_S0_i --------------------------
	.section	.text._Z18dyt_forward_kernelPKfPffS0_S0_i,"ax",@progbits
	.align	128
        .global         _Z18dyt_forward_kernelPKfPffS0_S0_i
        .type           _Z18dyt_forward_kernelPKfPffS0_S0_i,@function
        .size           _Z18dyt_forward_kernelPKfPffS0_S0_i,(.L_x_3 - _Z18dyt_forward_kernelPKfPffS0_S0_i)
        .other          _Z18dyt_forward_kernelPKfPffS0_S0_i,@"STO_CUDA_ENTRY STV_DEFAULT"
_Z18dyt_forward_kernelPKfPffS0_S0_i:
.text._Z18dyt_forward_kernelPKfPffS0_S0_i:
        /* <DEDUP_REMOVED lines=13> */
[----:B0-----:R-:W-:-:S06]  /*00d0*/  IMAD.WIDE R4, R2, 0x4, R4 ;  /* 0x0000000402047825 */ /* 0x001fcc00078e0204 */
[----:B-1----:R-:W2:Y:S01]  /*00e0*/  LDG.E R4, desc[UR4][R4.64] ;  /* 0x0000000404047981 */ /* 0x002ea2000c1e1900 */
[----:B---3--:R-:W-:-:S06]  /*00f0*/  IMAD.WIDE R6, R2, 0x4, R6 ;  /* 0x0000000402067825 */ /* 0x008fcc00078e0206 */
[----:B------:R-:W3:Y:S01]  /*0100*/  LDG.E R6, desc[UR4][R6.64] ;  /* 0x0000000406067981 */ /* 0x000ee2000c1e1900 */
[----:B----4-:R-:W-:-:S06]  /*0110*/  IMAD.WIDE R8, R2, 0x4, R8 ;  /* 0x0000000402087825 */ /* 0x010fcc00078e0208 */
[----:B------:R0:W3:Y:S01]  /*0120*/  LDG.E R9, desc[UR4][R8.64] ;  /* 0x0000000408097981 */ /* 0x0000e2000c1e1900 */
[----:B------:R-:W-:Y:S01]  /*0130*/  MOV R12, 0x3c80f082 ;  /* 0x3c80f082000c7802 */ /* 0x000fe20000000f00 */
[----:B------:R-:W-:Y:S02]  /*0140*/  HFMA2 R13, -RZ, RZ, 1.875, 0 ;  /* 0x3f800000ff0d7431 */ /* 0x000fe400000001ff */
[----:B--2---:R-:W-:Y:S02]  /*0150*/  FMUL R3, R4, UR6 ;  /* 0x0000000604037c20 */ /* 0x004fe40008400000 */
[----:B------:R-:W1:Y:S02]  /*0160*/  LDC.64 R4, c[0x0][0x388] ;  /* 0x0000e200ff047b82 */ /* 0x000e640000000a00 */
[----:B------:R-:W-:-:S06]  /*0170*/  FMUL R0, |R3|, 2.8853900432586669922 ;  /* 0x4038aa3b03007820 */ /* 0x000fcc0000400200 */
[----:B------:R-:W2:Y:S01]  /*0180*/  MUFU.EX2 R0, R0 ;  /* 0x0000000000007308 */ /* 0x000ea20000000800 */
[----:B------:R-:W-:Y:S01]  /*0190*/  FMUL R11, R3, R3 ;  /* 0x00000003030b7220 */ /* 0x000fe20000400000 */
[----:B--2---:R-:W-:-:S06]  /*01a0*/  FADD R10, R0, 1 ;  /* 0x3f800000000a7421 */ /* 0x004fcc0000000000 */
[----:B------:R-:W2:Y:S01]  /*01b0*/  MUFU.RCP R10, R10 ;  /* 0x0000000a000a7308 */ /* 0x000ea20000001000 */
[----:B0-----:R-:W-:Y:S01]  /*01c0*/  FFMA R8, R11, R12, -0.052303962409496307373 ;  /* 0xbd563cae0b087423 */ /* 0x001fe2000000000c */
[----:B------:R-:W-:-:S03]  /*01d0*/  FSETP.GE.AND P1, PT, |R3|, 0.60000002384185791016, PT ;  /* 0x3f19999a0300780b */ /* 0x000fc60003f26200 */
[----:B------:R-:W-:Y:S01]  /*01e0*/  FFMA R0, R11, R8, 0.1331529766321182251 ;  /* 0x3e0859410b007423 */ /* 0x000fe20000000008 */
[----:B------:R-:W-:-:S03]  /*01f0*/  FSETP.GE.AND P0, PT, |R3|, 9.010913848876953125, PT ;  /* 0x41102cb40300780b */ /* 0x000fc60003f06200 */
[----:B------:R-:W-:Y:S01]  /*0200*/  FFMA R0, R11, R0, -0.33332768082618713379 ;  /* 0xbeaaa9ed0b007423 */ /* 0x000fe20000000000 */
[----:B--2---:R-:W-:-:S03]  /*0210*/  FFMA R7, R10, -2, R13 ;  /* 0xc00000000a077823 */ /* 0x004fc6000000000d */
[----:B------:R-:W-:Y:S02]  /*0220*/  FFMA R0, R11, R0, RZ ;  /* 0x000000000b007223 */ /* 0x000fe400000000ff */
[----:B------:R-:W-:-:S04]  /*0230*/  FSEL R8, R7, 1, !P0 ;  /* 0x3f80000007087808 */ /* 0x000fc80004000000 */
[--C-:B------:R-:W-:Y:S01]  /*0240*/  LOP3.LUT R7, R8, 0x80000000, R3.reuse, 0xb8, !PT ;  /* 0x8000000008077812 */ /* 0x100fe200078eb803 */
[----:B------:R-:W-:Y:S01]  /*0250*/  @!P1 FFMA R7, R3, R0, R3 ;  /* 0x0000000003079223 */ /* 0x000fe20000000003 */
[----:B-1----:R-:W-:-:S04]  /*0260*/  IMAD.WIDE R4, R2, 0x4, R4 ;  /* 0x0000000402047825 */ /* 0x002fc800078e0204 */
[----:B---3--:R-:W-:-:S05]  /*0270*/  FFMA R7, R6, R7, R9 ;  /* 0x0000000706077223 */ /* 0x008fca0000000009 */
[----:B------:R-:W-:Y:S01]  /*0280*/  STG.E desc[UR4][R4.64], R7 ;  /* 0x0000000704007986 */ /* 0x000fe2000c101904 */
[----:B------:R-:W-:Y:S05]  /*0290*/  EXIT ;  /* 0x000000000000794d */ /* 0x000fea0003800000 */
.L_x_1:
        /* <DEDUP_REMOVED lines=14> */
.L_x_3:


//--------------------- .nv.shared.reserved.0     --------------------------
	.section	.nv.shared.reserved.0,"aw",@nobits
	.weak		__nv_reservedSMEM_offset_0_alias
	.size		__nv_reservedSMEM_offset_0_alias, 0, 64
	.other		__nv_reservedSMEM_offset_0_alias,@"STO_CUDA_RESERVED_SHARED STV_DEFAULT"
__nv_reservedSMEM_offset_0_alias:
	.zero		0
	.zero		64


//--------------------- .nv.constant0._Z19dyt_backward_kernelPKfS0_PfS1_S1_S1_fS0_i --------------------------
	.section	.nv.constant0._Z19dyt_backward_kernelPKfS0_PfS1_S1_S1_fS0_i,"a",@progbits
	.sectionflags	@""
	.align	4
.nv.constant0._Z19dyt_backward_kernelPKfS0_PfS1_S1_S1_fS0_i:
	.zero		964


//--------------------- .nv.constant0._Z18dyt_forward_kernelPKfPffS0_S0_i --------------------------
	.section	.nv.constant0._Z18dyt_forward_kernelPKfPffS0_S0_i,"a",@progbits
	.sectionflags	@""
	.align	4
.nv.constant0._Z18dyt_forward_kernelPKfPffS0_S0_i:
	.zero		940


//--------------------- SYMBOLS --------------------------

	.type		.nv.reservedSmem.offset0,@object
	.size		.nv.reservedSmem.offset0,0x4
